//
// Generated by NVIDIA NVVM Compiler
//
// Compiler Build ID: CL-36424714
// Cuda compilation tools, release 13.0, V13.0.88
// Based on NVVM 20.0.0
//

.version 9.0
.target sm_100
.address_size 64

	// .globl	_Z19uniqueGlobalIdCalcuPi
.extern .func  (.param .b32 func_retval0) vprintf
(
	.param .b64 vprintf_param_0,
	.param .b64 vprintf_param_1
)
;
.global .align 1 .b8 $str[62] = {116, 104, 114, 101, 97, 100, 73, 100, 120, 32, 58, 32, 37, 100, 46, 32, 32, 98, 108, 111, 99, 107, 73, 100, 120, 32, 58, 32, 37, 100, 44, 32, 32, 98, 108, 111, 99, 107, 68, 105, 109, 32, 58, 32, 37, 100, 44, 32, 32, 118, 97, 108, 117, 101, 32, 58, 32, 37, 100, 32, 10};

.visible .entry _Z19uniqueGlobalIdCalcuPi(
	.param .u64 .ptr .align 1 _Z19uniqueGlobalIdCalcuPi_param_0
)
{
	.local .align 16 .b8 	__local_depot0[16];
	.reg .b64 	%SP;
	.reg .b64 	%SPL;
	.reg .b32 	%r<8>;
	.reg .b64 	%rd<9>;

	mov.u64 	%SPL, __local_depot0;
	cvta.local.u64 	%SP, %SPL;
	ld.param.u64 	%rd1, [_Z19uniqueGlobalIdCalcuPi_param_0];
	cvta.to.global.u64 	%rd2, %rd1;
	add.u64 	%rd3, %SP, 0;
	add.u64 	%rd4, %SPL, 0;
	mov.u32 	%r1, %tid.x;
	mov.u32 	%r2, %ctaid.x;
	mov.u32 	%r3, %ntid.x;
	mad.lo.s32 	%r4, %r2, %r3, %r1;
	mul.wide.u32 	%rd5, %r4, 4;
	add.s64 	%rd6, %rd2, %rd5;
	ld.global.u32 	%r5, [%rd6];
	st.local.v4.u32 	[%rd4], {%r1, %r2, %r3, %r5};
	mov.u64 	%rd7, $str;
	cvta.global.u64 	%rd8, %rd7;
	{ // callseq 0, 0
	.param .b64 param0;
	st.param.b64 	[param0], %rd8;
	.param .b64 param1;
	st.param.b64 	[param1], %rd3;
	.param .b32 retval0;
	call.uni (retval0), 
	vprintf, 
	(
	param0, 
	param1
	);
	ld.param.b32 	%r6, [retval0];
	} // callseq 0
	ret;

}


// ===== COMPILED SASS (sm_100) =====

	.target	sm_100

	.elftype	@"ET_EXEC"


//--------------------- .note.nv.tkinfo           --------------------------
	.section	.note.nv.tkinfo,"",@"SHT_NOTE"
	.sectionflags	@"SHF_NOTE_NV_TKINFO"
	.tkinfo
        /*0018*/ 	.word	0x00000002
        /*0030*/ 	.string	""
        /*0030*/ 	.string	"ptxas"
        /*0030*/ 	.string	"Cuda compilation tools, release 13.0, V13.0.88"
        /*0030*/ 	.string	"Build cuda_13.0.r13.0/compiler.36424714_0"
        /*0030*/ 	.string	"-arch sm_100 -m 64 "



//--------------------- .note.nv.cuinfo           --------------------------
	.section	.note.nv.cuinfo,"",@"SHT_NOTE"
	.sectionflags	@"SHF_NOTE_NV_CUINFO"
        /*0018*/ 	.short	0x0002
        /*001a*/ 	.short	0x0064
        /*001c*/ 	.short	0x0082
	.zero		2


//--------------------- .nv.info                  --------------------------
	.section	.nv.info,"",@"SHT_CUDA_INFO"
	.align	4


	//----- nvinfo : EIATTR_REGCOUNT
	.align		4
        /*0000*/ 	.byte	0x04, 0x2f
        /*0002*/ 	.short	(.L_2 - .L_1)
	.align		4
.L_1:
        /*0004*/ 	.word	index@(_Z19uniqueGlobalIdCalcuPi)
        /*0008*/ 	.word	0x00000018


	//----- nvinfo : EIATTR_FRAME_SIZE
	.align		4
.L_2:
        /*000c*/ 	.byte	0x04, 0x11
        /*000e*/ 	.short	(.L_4 - .L_3)
	.align		4
.L_3:
        /*0010*/ 	.word	index@(_Z19uniqueGlobalIdCalcuPi)
        /*0014*/ 	.word	0x00000010


	//----- nvinfo : EIATTR_MIN_STACK_SIZE
	.align		4
.L_4:
        /*0018*/ 	.byte	0x04, 0x12
        /*001a*/ 	.short	(.L_6 - .L_5)
	.align		4
.L_5:
        /*001c*/ 	.word	index@(_Z19uniqueGlobalIdCalcuPi)
        /*0020*/ 	.word	0x00000010
.L_6:


//--------------------- .nv.compat                --------------------------
	.section	.nv.compat,"",@"SHT_CUDA_COMPAT_INFO"
	.align	4
        /*0000*/ 	.byte	0x02, 0x09, 0x00, 0x00, 0x02, 0x02, 0x01, 0x00, 0x02, 0x05, 0x05, 0x00, 0x03, 0x07, 0x01, 0x01
        /*0010*/ 	.byte	0x02, 0x03, 0x00, 0x00, 0x02, 0x06, 0x01, 0x00, 0x04, 0x0b, 0x08, 0x00, 0x09, 0x00, 0x00, 0x00
        /*0020*/ 	.byte	0x00, 0x00, 0x00, 0x00


//--------------------- .nv.info._Z19uniqueGlobalIdCalcuPi --------------------------
	.section	.nv.info._Z19uniqueGlobalIdCalcuPi,"",@"SHT_CUDA_INFO"
	.sectionflags	@""
	.align	4


	//----- nvinfo : EIATTR_CUDA_API_VERSION
	.align		4
        /*0000*/ 	.byte	0x04, 0x37
        /*0002*/ 	.short	(.L_8 - .L_7)
.L_7:
        /*0004*/ 	.word	0x00000082


	//----- nvinfo : EIATTR_KPARAM_INFO
	.align		4
.L_8:
        /*0008*/ 	.byte	0x04, 0x17
        /*000a*/ 	.short	(.L_10 - .L_9)
.L_9:
        /*000c*/ 	.word	0x00000000
        /*0010*/ 	.short	0x0000
        /*0012*/ 	.short	0x0000
        /*0014*/ 	.byte	0x00, 0xf5, 0x21, 0x00


	//----- nvinfo : EIATTR_SPARSE_MMA_MASK
	.align		4
.L_10:
        /*0018*/ 	.byte	0x03, 0x50
        /*001a*/ 	.short	0x0000


	//----- nvinfo : EIATTR_MAXREG_COUNT
	.align		4
        /*001c*/ 	.byte	0x03, 0x1b
        /*001e*/ 	.short	0x00ff


	//----- nvinfo : EIATTR_EXTERNS
	.align		4
        /*0020*/ 	.byte	0x04, 0x0f
        /*0022*/ 	.short	(.L_12 - .L_11)


	//   ....[0]....
	.align		4
.L_11:
        /*0024*/ 	.word	index@(vprintf)


	//----- nvinfo : EIATTR_MERCURY_ISA_VERSION
	.align		4
.L_12:
        /*0028*/ 	.byte	0x03, 0x5f
        /*002a*/ 	.short	0x0101


	//----- nvinfo : EIATTR_VRC_CTA_INIT_COUNT
	.align		4
        /*002c*/ 	.byte	0x02, 0x4a
	.zero		1
	.zero		1


	//----- nvinfo : EIATTR_SYSCALL_OFFSETS
	.align		4
        /*0030*/ 	.byte	0x04, 0x46
        /*0032*/ 	.short	(.L_14 - .L_13)


	//   ....[0]....
.L_13:
        /*0034*/ 	.word	0x00000150


	//----- nvinfo : EIATTR_EXIT_INSTR_OFFSETS
	.align		4
.L_14:
        /*0038*/ 	.byte	0x04, 0x1c
        /*003a*/ 	.short	(.L_16 - .L_15)


	//   ....[0]....
.L_15:
        /*003c*/ 	.word	0x00000160


	//----- nvinfo : EIATTR_CBANK_PARAM_SIZE
	.align		4
.L_16:
        /*0040*/ 	.byte	0x03, 0x19
        /*0042*/ 	.short	0x0008


	//----- nvinfo : EIATTR_PARAM_CBANK
	.align		4
        /*0044*/ 	.byte	0x04, 0x0a
        /*0046*/ 	.short	(.L_18 - .L_17)
	.align		4
.L_17:
        /*0048*/ 	.word	index@(.nv.constant0._Z19uniqueGlobalIdCalcuPi)
        /*004c*/ 	.short	0x0380
        /*004e*/ 	.short	0x0008


	//----- nvinfo : EIATTR_SW_WAR
	.align		4
.L_18:
        /*0050*/ 	.byte	0x04, 0x36
        /*0052*/ 	.short	(.L_20 - .L_19)
.L_19:
        /*0054*/ 	.word	0x00000008
.L_20:


//--------------------- .nv.callgraph             --------------------------
	.section	.nv.callgraph,"",@"SHT_CUDA_CALLGRAPH"
	.align	4
	.sectionentsize	8
	.align		4
        /*0000*/ 	.word	0x00000000
	.align		4
        /*0004*/ 	.word	0xffffffff
	.align		4
        /*0008*/ 	.word	index@(_Z19uniqueGlobalIdCalcuPi)
	.align		4
        /*000c*/ 	.word	index@(vprintf)
	.align		4
        /*0010*/ 	.word	0x00000000
	.align		4
        /*0014*/ 	.word	0xfffffffe
	.align		4
        /*0018*/ 	.word	0x00000000
	.align		4
        /*001c*/ 	.word	0xfffffffd
	.align		4
        /*0020*/ 	.word	0x00000000
	.align		4
        /*0024*/ 	.word	0xfffffffc


//--------------------- .nv.constant4             --------------------------
	.section	.nv.constant4,"a",@progbits
	.align	8
	.align		8
.nv.constant4:
        /*0000*/ 	.dword	vprintf
	.align		8
        /*0008*/ 	.dword	$str


//--------------------- .text._Z19uniqueGlobalIdCalcuPi --------------------------
	.section	.text._Z19uniqueGlobalIdCalcuPi,"ax",@progbits
	.align	128
        .global         _Z19uniqueGlobalIdCalcuPi
        .type           _Z19uniqueGlobalIdCalcuPi,@function
        .size           _Z19uniqueGlobalIdCalcuPi,(.L_x_2 - _Z19uniqueGlobalIdCalcuPi)
        .other          _Z19uniqueGlobalIdCalcuPi,@"STO_CUDA_ENTRY STV_DEFAULT"
_Z19uniqueGlobalIdCalcuPi:
.text._Z19uniqueGlobalIdCalcuPi:
[----:B------:R-:W0:Y:S01]  /*0000*/  LDC R1, c[0x0][0x37c] ;  /* 0x0000df00ff017b82 */ /* 0x000e220000000800 */
[----:B------:R-:W1:Y:S01]  /*0010*/  S2R R12, SR_TID.X ;  /* 0x00000000000c7919 */ /* 0x000e620000002100 */
[----:B------:R-:W2:Y:S06]  /*0020*/  LDCU UR6, c[0x0][0x2fc] ;  /* 0x00005f80ff0677ac */ /* 0x000eac0008000800 */
[----:B------:R-:W1:Y:S01]  /*0030*/  LDC R14, c[0x0][0x360] ;  /* 0x0000d800ff0e7b82 */ /* 0x000e620000000800 */
[----:B0-----:R-:W-:Y:S01]  /*0040*/  VIADD R1, R1, 0xfffffff0 ;  /* 0xfffffff001017836 */ /* 0x001fe20000000000 */
[----:B------:R-:W1:Y:S01]  /*0050*/  S2R R13, SR_CTAID.X ;  /* 0x00000000000d7919 */ /* 0x000e620000002500 */
[----:B------:R-:W0:Y:S05]  /*0060*/  LDCU.64 UR4, c[0x0][0x358] ;  /* 0x00006b00ff0477ac */ /* 0x000e2a0008000a00 */
[----:B------:R-:W3:Y:S01]  /*0070*/  LDC.64 R2, c[0x0][0x380] ;  /* 0x0000e000ff027b82 */ /* 0x000ee20000000a00 */
[----:B------:R-:W-:Y:S01]  /*0080*/  MOV R0, 0x0 ;  /* 0x0000000000007802 */ /* 0x000fe20000000f00 */
[----:B------:R-:W4:Y:S01]  /*0090*/  LDCU.64 UR8, c[0x4][0x8] ;  /* 0x01000100ff0877ac */ /* 0x000f220008000a00 */
[----:B-1----:R-:W-:-:S04]  /*00a0*/  IMAD R5, R13, R14, R12 ;  /* 0x0000000e0d057224 */ /* 0x002fc800078e020c */
[----:B---3--:R-:W-:-:S05]  /*00b0*/  IMAD.WIDE.U32 R2, R5, 0x4, R2 ;  /* 0x0000000405027825 */ /* 0x008fca00078e0002 */
[----:B0-----:R-:W3:Y:S01]  /*00c0*/  LDG.E R15, desc[UR4][R2.64] ;  /* 0x00000004020f7981 */ /* 0x001ee2000c1e1900 */
[----:B------:R-:W0:Y:S01]  /*00d0*/  LDCU UR4, c[0x0][0x2f8] ;  /* 0x00005f00ff0477ac */ /* 0x000e220008000800 */
[----:B------:R1:W1:Y:S01]  /*00e0*/  LDC.64 R8, c[0x4][R0] ;  /* 0x0100000000087b82 */ /* 0x0002620000000a00 */
[----:B----4-:R-:W-:Y:S01]  /*00f0*/  IMAD.U32 R4, RZ, RZ, UR8 ;  /* 0x00000008ff047e24 */ /* 0x010fe2000f8e00ff */
[----:B------:R-:W-:Y:S02]  /*0100*/  MOV R5, UR9 ;  /* 0x0000000900057c02 */ /* 0x000fe40008000f00 */
[----:B0-----:R-:W-:-:S04]  /*0110*/  IADD3 R6, P0, PT, R1, UR4, RZ ;  /* 0x0000000401067c10 */ /* 0x001fc8000ff1e0ff */
[----:B--2---:R-:W-:Y:S01]  /*0120*/  IADD3.X R7, PT, PT, RZ, UR6, RZ, P0, !PT ;  /* 0x00000006ff077c10 */ /* 0x004fe200087fe4ff */
[----:B-1-3--:R0:W-:Y:S08]  /*0130*/  STL.128 [R1], R12 ;  /* 0x0000000c01007387 */ /* 0x00a1f00000100c00 */
[----:B------:R-:W-:-:S07]  /*0140*/  LEPC R20, `(.L_x_0) ;  /* 0x000000001014794e */ /* 0x000fce0000000000 */
[----:B0-----:R-:W-:Y:S05]  /*0150*/  CALL.ABS.NOINC R8 ;  /* 0x0000000008007343 */ /* 0x001fea0003c00000 */
.L_x_0:
[----:B------:R-:W-:Y:S05]  /*0160*/  EXIT ;  /* 0x000000000000794d */ /* 0x000fea0003800000 */
.L_x_1:
[----:B------:R-:W-:-:S00]  /*0170*/  BRA `(.L_x_1) ;  /* 0xfffffffc00fc7947 */ /* 0x000fc0000383ffff */
[----:B------:R-:W-:-:S00]  /*0180*/  NOP ;  /* 0x0000000000007918 */ /* 0x000fc00000000000 */
[----:B------:R-:W-:-:S00]  /*0190*/  NOP ;  /* 0x0000000000007918 */ /* 0x000fc00000000000 */
[----:B------:R-:W-:-:S00]  /*01a0*/  NOP ;  /* 0x0000000000007918 */ /* 0x000fc00000000000 */
[----:B------:R-:W-:-:S00]  /*01b0*/  NOP ;  /* 0x0000000000007918 */ /* 0x000fc00000000000 */
[----:B------:R-:W-:-:S00]  /*01c0*/  NOP ;  /* 0x0000000000007918 */ /* 0x000fc00000000000 */
[----:B------:R-:W-:-:S00]  /*01d0*/  NOP ;  /* 0x0000000000007918 */ /* 0x000fc00000000000 */
[----:B------:R-:W-:-:S00]  /*01e0*/  NOP ;  /* 0x0000000000007918 */ /* 0x000fc00000000000 */
[----:B------:R-:W-:-:S00]  /*01f0*/  NOP ;  /* 0x0000000000007918 */ /* 0x000fc00000000000 */
.L_x_2:


//--------------------- .nv.global.init           --------------------------
	.section	.nv.global.init,"aw",@progbits
.nv.global.init:
	.type		$str,@object
	.size		$str,(.L_0 - $str)
$str:
        /*0000*/ 	.byte	0x74, 0x68, 0x72, 0x65, 0x61, 0x64, 0x49, 0x64, 0x78, 0x20, 0x3a, 0x20, 0x25, 0x64, 0x2e, 0x20
        /*0010*/ 	.byte	0x20, 0x62, 0x6c, 0x6f, 0x63, 0x6b, 0x49, 0x64, 0x78, 0x20, 0x3a, 0x20, 0x25, 0x64, 0x2c, 0x20
        /*0020*/ 	.byte	0x20, 0x62, 0x6c, 0x6f, 0x63, 0x6b, 0x44, 0x69, 0x6d, 0x20, 0x3a, 0x20, 0x25, 0x64, 0x2c, 0x20
        /*0030*/ 	.byte	0x20, 0x76, 0x61, 0x6c, 0x75, 0x65, 0x20, 0x3a, 0x20, 0x25, 0x64, 0x20, 0x0a, 0x00
.L_0:


//--------------------- .nv.shared.reserved.0     --------------------------
	.section	.nv.shared.reserved.0,"aw",@nobits
	.weak		__nv_reservedSMEM_offset_0_alias
	.size		__nv_reservedSMEM_offset_0_alias, 0, 64
	.other		__nv_reservedSMEM_offset_0_alias,@"STO_CUDA_RESERVED_SHARED STV_DEFAULT"
__nv_reservedSMEM_offset_0_alias:
	.zero		0
	.zero		64


//--------------------- .nv.constant0._Z19uniqueGlobalIdCalcuPi --------------------------
	.section	.nv.constant0._Z19uniqueGlobalIdCalcuPi,"a",@progbits
	.sectionflags	@""
	.align	4
.nv.constant0._Z19uniqueGlobalIdCalcuPi:
	.zero		904


//--------------------- SYMBOLS --------------------------

	.type		.nv.reservedSmem.offset0,@object
	.size		.nv.reservedSmem.offset0,0x4
	.type		vprintf,@function
